//
// Generated by NVIDIA NVVM Compiler
//
// Compiler Build ID: CL-36424714
// Cuda compilation tools, release 13.0, V13.0.88
// Based on NVVM 20.0.0
//

.version 9.0
.target sm_100
.address_size 64

	// .globl	colorsSeperateKernel

.visible .entry colorsSeperateKernel(
	.param .u32 colorsSeperateKernel_param_0,
	.param .u64 .ptr .align 1 colorsSeperateKernel_param_1,
	.param .u32 colorsSeperateKernel_param_2,
	.param .u64 .ptr .align 1 colorsSeperateKernel_param_3,
	.param .u64 .ptr .align 1 colorsSeperateKernel_param_4,
	.param .u64 .ptr .align 1 colorsSeperateKernel_param_5,
	.param .u64 .ptr .align 1 colorsSeperateKernel_param_6,
	.param .u32 colorsSeperateKernel_param_7
)
{
	.reg .pred 	%p<21>;
	.reg .b32 	%r<34>;
	.reg .b64 	%rd<19>;
	.reg .b64 	%fd<53>;

	ld.param.u32 	%r4, [colorsSeperateKernel_param_0];
	ld.param.u64 	%rd4, [colorsSeperateKernel_param_1];
	ld.param.u32 	%r2, [colorsSeperateKernel_param_2];
	ld.param.u64 	%rd5, [colorsSeperateKernel_param_3];
	ld.param.u64 	%rd6, [colorsSeperateKernel_param_4];
	ld.param.u64 	%rd7, [colorsSeperateKernel_param_5];
	ld.param.u64 	%rd8, [colorsSeperateKernel_param_6];
	ld.param.u32 	%r3, [colorsSeperateKernel_param_7];
	mov.u32 	%r5, %ctaid.x;
	mov.u32 	%r6, %ntid.x;
	mov.u32 	%r7, %tid.x;
	mad.lo.s32 	%r1, %r5, %r6, %r7;
	setp.ge.s32 	%p1, %r1, %r4;
	@%p1 bra 	$L__BB0_15;
	cvta.to.global.u64 	%rd9, %rd4;
	mul.lo.s32 	%r8, %r2, %r1;
	mul.wide.s32 	%rd10, %r8, 8;
	add.s64 	%rd11, %rd9, %rd10;
	ld.global.f64 	%fd1, [%rd11];
	setp.eq.s32 	%p2, %r3, -1;
	mov.f64 	%fd3, 0d3FF0000000000000;
	@%p2 bra 	$L__BB0_3;
	mul.lo.s32 	%r9, %r3, %r1;
	cvta.to.global.u64 	%rd12, %rd8;
	mul.wide.s32 	%rd13, %r9, 8;
	add.s64 	%rd14, %rd12, %rd13;
	ld.global.f64 	%fd3, [%rd14];
$L__BB0_3:
	cvt.s64.s32 	%rd15, %r1;
	cvta.to.global.u64 	%rd16, %rd5;
	add.s64 	%rd1, %rd16, %rd15;
	cvta.to.global.u64 	%rd17, %rd6;
	add.s64 	%rd2, %rd17, %rd15;
	cvta.to.global.u64 	%rd18, %rd7;
	add.s64 	%rd3, %rd18, %rd15;
	setp.ltu.f64 	%p3, %fd1, 0d0000000000000000;
	setp.geu.f64 	%p4, %fd1, 0d3FF0C152382D7365;
	or.pred  	%p5, %p3, %p4;
	@%p5 bra 	$L__BB0_5;
	mul.f64 	%fd45, %fd1, 0d4008000000000000;
	div.rn.f64 	%fd46, %fd45, 0d400921FB54442D18;
	mul.f64 	%fd47, %fd46, 0d406FE00000000000;
	cvt.rni.s32.f64 	%r30, %fd47;
	mul.f64 	%fd48, %fd3, 0d406FE00000000000;
	cvt.rzi.u32.f64 	%r31, %fd48;
	st.global.u8 	[%rd1], %r31;
	cvt.rn.f64.s32 	%fd49, %r30;
	mul.f64 	%fd50, %fd3, %fd49;
	cvt.rzi.u32.f64 	%r32, %fd50;
	st.global.u8 	[%rd2], %r32;
	mul.f64 	%fd51, %fd3, 0d0000000000000000;
	cvt.rzi.u32.f64 	%r33, %fd51;
	st.global.u8 	[%rd3], %r33;
	bra.uni 	$L__BB0_15;
$L__BB0_5:
	setp.ltu.f64 	%p6, %fd1, 0d3FF0C152382D7365;
	setp.geu.f64 	%p7, %fd1, 0d4000C152382D7365;
	or.pred  	%p8, %p6, %p7;
	@%p8 bra 	$L__BB0_7;
	mul.f64 	%fd37, %fd1, 0dC008000000000000;
	div.rn.f64 	%fd38, %fd37, 0d400921FB54442D18;
	add.f64 	%fd39, %fd38, 0d4000000000000000;
	mul.f64 	%fd40, %fd39, 0d406FE00000000000;
	cvt.rni.s32.f64 	%r26, %fd40;
	cvt.rn.f64.s32 	%fd41, %r26;
	mul.f64 	%fd42, %fd3, %fd41;
	cvt.rzi.u32.f64 	%r27, %fd42;
	st.global.u8 	[%rd1], %r27;
	mul.f64 	%fd43, %fd3, 0d406FE00000000000;
	cvt.rzi.u32.f64 	%r28, %fd43;
	st.global.u8 	[%rd2], %r28;
	mul.f64 	%fd44, %fd3, 0d0000000000000000;
	cvt.rzi.u32.f64 	%r29, %fd44;
	st.global.u8 	[%rd3], %r29;
	bra.uni 	$L__BB0_15;
$L__BB0_7:
	setp.ltu.f64 	%p9, %fd1, 0d4000C152382D7365;
	setp.geu.f64 	%p10, %fd1, 0d400921FB54442D18;
	or.pred  	%p11, %p9, %p10;
	@%p11 bra 	$L__BB0_9;
	mul.f64 	%fd29, %fd1, 0d4008000000000000;
	div.rn.f64 	%fd30, %fd29, 0d400921FB54442D18;
	add.f64 	%fd31, %fd30, 0dC000000000000000;
	mul.f64 	%fd32, %fd31, 0d406FE00000000000;
	cvt.rni.s32.f64 	%r22, %fd32;
	mul.f64 	%fd33, %fd3, 0d0000000000000000;
	cvt.rzi.u32.f64 	%r23, %fd33;
	st.global.u8 	[%rd1], %r23;
	mul.f64 	%fd34, %fd3, 0d406FE00000000000;
	cvt.rzi.u32.f64 	%r24, %fd34;
	st.global.u8 	[%rd2], %r24;
	cvt.rn.f64.s32 	%fd35, %r22;
	mul.f64 	%fd36, %fd3, %fd35;
	cvt.rzi.u32.f64 	%r25, %fd36;
	st.global.u8 	[%rd3], %r25;
	bra.uni 	$L__BB0_15;
$L__BB0_9:
	setp.ltu.f64 	%p12, %fd1, 0d400921FB54442D18;
	setp.geu.f64 	%p13, %fd1, 0d4010C152382D7365;
	or.pred  	%p14, %p12, %p13;
	@%p14 bra 	$L__BB0_11;
	mul.f64 	%fd21, %fd1, 0dC008000000000000;
	div.rn.f64 	%fd22, %fd21, 0d400921FB54442D18;
	add.f64 	%fd23, %fd22, 0d4010000000000000;
	mul.f64 	%fd24, %fd23, 0d406FE00000000000;
	cvt.rni.s32.f64 	%r18, %fd24;
	mul.f64 	%fd25, %fd3, 0d0000000000000000;
	cvt.rzi.u32.f64 	%r19, %fd25;
	st.global.u8 	[%rd1], %r19;
	cvt.rn.f64.s32 	%fd26, %r18;
	mul.f64 	%fd27, %fd3, %fd26;
	cvt.rzi.u32.f64 	%r20, %fd27;
	st.global.u8 	[%rd2], %r20;
	mul.f64 	%fd28, %fd3, 0d406FE00000000000;
	cvt.rzi.u32.f64 	%r21, %fd28;
	st.global.u8 	[%rd3], %r21;
	bra.uni 	$L__BB0_15;
$L__BB0_11:
	setp.ltu.f64 	%p15, %fd1, 0d4010C152382D7365;
	setp.geu.f64 	%p16, %fd1, 0d4014F1A6C638D03F;
	or.pred  	%p17, %p15, %p16;
	@%p17 bra 	$L__BB0_13;
	mul.f64 	%fd13, %fd1, 0d4008000000000000;
	div.rn.f64 	%fd14, %fd13, 0d400921FB54442D18;
	add.f64 	%fd15, %fd14, 0dC010000000000000;
	mul.f64 	%fd16, %fd15, 0d406FE00000000000;
	cvt.rni.s32.f64 	%r14, %fd16;
	cvt.rn.f64.s32 	%fd17, %r14;
	mul.f64 	%fd18, %fd3, %fd17;
	cvt.rzi.u32.f64 	%r15, %fd18;
	st.global.u8 	[%rd1], %r15;
	mul.f64 	%fd19, %fd3, 0d0000000000000000;
	cvt.rzi.u32.f64 	%r16, %fd19;
	st.global.u8 	[%rd2], %r16;
	mul.f64 	%fd20, %fd3, 0d406FE00000000000;
	cvt.rzi.u32.f64 	%r17, %fd20;
	st.global.u8 	[%rd3], %r17;
	bra.uni 	$L__BB0_15;
$L__BB0_13:
	setp.ltu.f64 	%p18, %fd1, 0d4014F1A6C638D03F;
	setp.geu.f64 	%p19, %fd1, 0d401921FB54442D18;
	or.pred  	%p20, %p18, %p19;
	@%p20 bra 	$L__BB0_15;
	mul.f64 	%fd5, %fd1, 0dC008000000000000;
	div.rn.f64 	%fd6, %fd5, 0d400921FB54442D18;
	add.f64 	%fd7, %fd6, 0d4018000000000000;
	mul.f64 	%fd8, %fd7, 0d406FE00000000000;
	cvt.rni.s32.f64 	%r10, %fd8;
	mul.f64 	%fd9, %fd3, 0d406FE00000000000;
	cvt.rzi.u32.f64 	%r11, %fd9;
	st.global.u8 	[%rd1], %r11;
	mul.f64 	%fd10, %fd3, 0d0000000000000000;
	cvt.rzi.u32.f64 	%r12, %fd10;
	st.global.u8 	[%rd2], %r12;
	cvt.rn.f64.s32 	%fd11, %r10;
	mul.f64 	%fd12, %fd3, %fd11;
	cvt.rzi.u32.f64 	%r13, %fd12;
	st.global.u8 	[%rd3], %r13;
$L__BB0_15:
	ret;

}


// ===== COMPILED SASS (sm_100) =====

	.target	sm_100

	.elftype	@"ET_EXEC"


//--------------------- .note.nv.tkinfo           --------------------------
	.section	.note.nv.tkinfo,"",@"SHT_NOTE"
	.sectionflags	@"SHF_NOTE_NV_TKINFO"
	.tkinfo
        /*0018*/ 	.word	0x00000002
        /*0030*/ 	.string	""
        /*0030*/ 	.string	"ptxas"
        /*0030*/ 	.string	"Cuda compilation tools, release 13.0, V13.0.88"
        /*0030*/ 	.string	"Build cuda_13.0.r13.0/compiler.36424714_0"
        /*0030*/ 	.string	"-arch sm_100 -m 64 "



//--------------------- .note.nv.cuinfo           --------------------------
	.section	.note.nv.cuinfo,"",@"SHT_NOTE"
	.sectionflags	@"SHF_NOTE_NV_CUINFO"
        /*0018*/ 	.short	0x0002
        /*001a*/ 	.short	0x0064
        /*001c*/ 	.short	0x0082
	.zero		2


//--------------------- .nv.info                  --------------------------
	.section	.nv.info,"",@"SHT_CUDA_INFO"
	.align	4


	//----- nvinfo : EIATTR_REGCOUNT
	.align		4
        /*0000*/ 	.byte	0x04, 0x2f
        /*0002*/ 	.short	(.L_1 - .L_0)
	.align		4
.L_0:
        /*0004*/ 	.word	index@(colorsSeperateKernel)
        /*0008*/ 	.word	0x0000001e


	//----- nvinfo : EIATTR_FRAME_SIZE
	.align		4
.L_1:
        /*000c*/ 	.byte	0x04, 0x11
        /*000e*/ 	.short	(.L_3 - .L_2)
	.align		4
.L_2:
        /*0010*/ 	.word	index@($__internal_0_$__cuda_sm20_div_rn_f64_full)
        /*0014*/ 	.word	0x00000000


	//----- nvinfo : EIATTR_FRAME_SIZE
	.align		4
.L_3:
        /*0018*/ 	.byte	0x04, 0x11
        /*001a*/ 	.short	(.L_5 - .L_4)
	.align		4
.L_4:
        /*001c*/ 	.word	index@(colorsSeperateKernel)
        /*0020*/ 	.word	0x00000000


	//----- nvinfo : EIATTR_MIN_STACK_SIZE
	.align		4
.L_5:
        /*0024*/ 	.byte	0x04, 0x12
        /*0026*/ 	.short	(.L_7 - .L_6)
	.align		4
.L_6:
        /*0028*/ 	.word	index@(colorsSeperateKernel)
        /*002c*/ 	.word	0x00000000
.L_7:


//--------------------- .nv.compat                --------------------------
	.section	.nv.compat,"",@"SHT_CUDA_COMPAT_INFO"
	.align	4
        /*0000*/ 	.byte	0x02, 0x09, 0x00, 0x00, 0x02, 0x02, 0x01, 0x00, 0x02, 0x05, 0x05, 0x00, 0x03, 0x07, 0x01, 0x01
        /*0010*/ 	.byte	0x02, 0x03, 0x00, 0x00, 0x02, 0x06, 0x01, 0x00, 0x04, 0x0b, 0x08, 0x00, 0x01, 0x00, 0x00, 0x00
        /*0020*/ 	.byte	0x00, 0x00, 0x00, 0x00


//--------------------- .nv.info.colorsSeperateKernel --------------------------
	.section	.nv.info.colorsSeperateKernel,"",@"SHT_CUDA_INFO"
	.sectionflags	@""
	.align	4


	//----- nvinfo : EIATTR_CUDA_API_VERSION
	.align		4
        /*0000*/ 	.byte	0x04, 0x37
        /*0002*/ 	.short	(.L_9 - .L_8)
.L_8:
        /*0004*/ 	.word	0x00000082


	//----- nvinfo : EIATTR_KPARAM_INFO
	.align		4
.L_9:
        /*0008*/ 	.byte	0x04, 0x17
        /*000a*/ 	.short	(.L_11 - .L_10)
.L_10:
        /*000c*/ 	.word	0x00000000
        /*0010*/ 	.short	0x0007
        /*0012*/ 	.short	0x0038
        /*0014*/ 	.byte	0x00, 0xf0, 0x11, 0x00


	//----- nvinfo : EIATTR_KPARAM_INFO
	.align		4
.L_11:
        /*0018*/ 	.byte	0x04, 0x17
        /*001a*/ 	.short	(.L_13 - .L_12)
.L_12:
        /*001c*/ 	.word	0x00000000
        /*0020*/ 	.short	0x0006
        /*0022*/ 	.short	0x0030
        /*0024*/ 	.byte	0x00, 0xf5, 0x21, 0x00


	//----- nvinfo : EIATTR_KPARAM_INFO
	.align		4
.L_13:
        /*0028*/ 	.byte	0x04, 0x17
        /*002a*/ 	.short	(.L_15 - .L_14)
.L_14:
        /*002c*/ 	.word	0x00000000
        /*0030*/ 	.short	0x0005
        /*0032*/ 	.short	0x0028
        /*0034*/ 	.byte	0x00, 0xf5, 0x21, 0x00


	//----- nvinfo : EIATTR_KPARAM_INFO
	.align		4
.L_15:
        /*0038*/ 	.byte	0x04, 0x17
        /*003a*/ 	.short	(.L_17 - .L_16)
.L_16:
        /*003c*/ 	.word	0x00000000
        /*0040*/ 	.short	0x0004
        /*0042*/ 	.short	0x0020
        /*0044*/ 	.byte	0x00, 0xf5, 0x21, 0x00


	//----- nvinfo : EIATTR_KPARAM_INFO
	.align		4
.L_17:
        /*0048*/ 	.byte	0x04, 0x17
        /*004a*/ 	.short	(.L_19 - .L_18)
.L_18:
        /*004c*/ 	.word	0x00000000
        /*0050*/ 	.short	0x0003
        /*0052*/ 	.short	0x0018
        /*0054*/ 	.byte	0x00, 0xf5, 0x21, 0x00


	//----- nvinfo : EIATTR_KPARAM_INFO
	.align		4
.L_19:
        /*0058*/ 	.byte	0x04, 0x17
        /*005a*/ 	.short	(.L_21 - .L_20)
.L_20:
        /*005c*/ 	.word	0x00000000
        /*0060*/ 	.short	0x0002
        /*0062*/ 	.short	0x0010
        /*0064*/ 	.byte	0x00, 0xf0, 0x11, 0x00


	//----- nvinfo : EIATTR_KPARAM_INFO
	.align		4
.L_21:
        /*0068*/ 	.byte	0x04, 0x17
        /*006a*/ 	.short	(.L_23 - .L_22)
.L_22:
        /*006c*/ 	.word	0x00000000
        /*0070*/ 	.short	0x0001
        /*0072*/ 	.short	0x0008
        /*0074*/ 	.byte	0x00, 0xf5, 0x21, 0x00


	//----- nvinfo : EIATTR_KPARAM_INFO
	.align		4
.L_23:
        /*0078*/ 	.byte	0x04, 0x17
        /*007a*/ 	.short	(.L_25 - .L_24)
.L_24:
        /*007c*/ 	.word	0x00000000
        /*0080*/ 	.short	0x0000
        /*0082*/ 	.short	0x0000
        /*0084*/ 	.byte	0x00, 0xf0, 0x11, 0x00


	//----- nvinfo : EIATTR_SPARSE_MMA_MASK
	.align		4
.L_25:
        /*0088*/ 	.byte	0x03, 0x50
        /*008a*/ 	.short	0x0000


	//----- nvinfo : EIATTR_MAXREG_COUNT
	.align		4
        /*008c*/ 	.byte	0x03, 0x1b
        /*008e*/ 	.short	0x00ff


	//----- nvinfo : EIATTR_MERCURY_ISA_VERSION
	.align		4
        /*0090*/ 	.byte	0x03, 0x5f
        /*0092*/ 	.short	0x0101


	//----- nvinfo : EIATTR_VRC_CTA_INIT_COUNT
	.align		4
        /*0094*/ 	.byte	0x02, 0x4a
	.zero		1
	.zero		1


	//----- nvinfo : EIATTR_EXIT_INSTR_OFFSETS
	.align		4
        /*0098*/ 	.byte	0x04, 0x1c
        /*009a*/ 	.short	(.L_27 - .L_26)


	//   ....[0]....
.L_26:
        /*009c*/ 	.word	0x00000070


	//   ....[1]....
        /*00a0*/ 	.word	0x000004d0


	//   ....[2]....
        /*00a4*/ 	.word	0x00000790


	//   ....[3]....
        /*00a8*/ 	.word	0x00000a50


	//   ....[4]....
        /*00ac*/ 	.word	0x00000d10


	//   ....[5]....
        /*00b0*/ 	.word	0x00000fd0


	//   ....[6]....
        /*00b4*/ 	.word	0x00001020


	//   ....[7]....
        /*00b8*/ 	.word	0x00001290


	//----- nvinfo : EIATTR_CRS_STACK_SIZE
	.align		4
.L_27:
        /*00bc*/ 	.byte	0x04, 0x1e
        /*00be*/ 	.short	(.L_29 - .L_28)
.L_28:
        /*00c0*/ 	.word	0x00000000


	//----- nvinfo : EIATTR_CBANK_PARAM_SIZE
	.align		4
.L_29:
        /*00c4*/ 	.byte	0x03, 0x19
        /*00c6*/ 	.short	0x003c


	//----- nvinfo : EIATTR_PARAM_CBANK
	.align		4
        /*00c8*/ 	.byte	0x04, 0x0a
        /*00ca*/ 	.short	(.L_31 - .L_30)
	.align		4
.L_30:
        /*00cc*/ 	.word	index@(.nv.constant0.colorsSeperateKernel)
        /*00d0*/ 	.short	0x0380
        /*00d2*/ 	.short	0x003c


	//----- nvinfo : EIATTR_SW_WAR
	.align		4
.L_31:
        /*00d4*/ 	.byte	0x04, 0x36
        /*00d6*/ 	.short	(.L_33 - .L_32)
.L_32:
        /*00d8*/ 	.word	0x00000008
.L_33:


//--------------------- .nv.callgraph             --------------------------
	.section	.nv.callgraph,"",@"SHT_CUDA_CALLGRAPH"
	.align	4
	.sectionentsize	8
	.align		4
        /*0000*/ 	.word	0x00000000
	.align		4
        /*0004*/ 	.word	0xffffffff
	.align		4
        /*0008*/ 	.word	0x00000000
	.align		4
        /*000c*/ 	.word	0xfffffffe
	.align		4
        /*0010*/ 	.word	0x00000000
	.align		4
        /*0014*/ 	.word	0xfffffffd
	.align		4
        /*0018*/ 	.word	0x00000000
	.align		4
        /*001c*/ 	.word	0xfffffffc


//--------------------- .text.colorsSeperateKernel --------------------------
	.section	.text.colorsSeperateKernel,"ax",@progbits
	.align	128
        .global         colorsSeperateKernel
        .type           colorsSeperateKernel,@function
        .size           colorsSeperateKernel,(.L_x_23 - colorsSeperateKernel)
        .other          colorsSeperateKernel,@"STO_CUDA_ENTRY STV_DEFAULT"
colorsSeperateKernel:
.text.colorsSeperateKernel:
[----:B------:R-:W-:Y:S01]  /*0000*/  LDC R1, c[0x0][0x37c] ;  /* 0x0000df00ff017b82 */ /* 0x000fe20000000800 */
[----:B------:R-:W0:Y:S07]  /*0010*/  S2R R3, SR_TID.X ;  /* 0x0000000000037919 */ /* 0x000e2e0000002100 */
[----:B------:R-:W0:Y:S01]  /*0020*/  S2UR UR4, SR_CTAID.X ;  /* 0x00000000000479c3 */ /* 0x000e220000002500 */
[----:B------:R-:W1:Y:S07]  /*0030*/  LDCU UR5, c[0x0][0x380] ;  /* 0x00007000ff0577ac */ /* 0x000e6e0008000800 */
[----:B------:R-:W0:Y:S02]  /*0040*/  LDC R10, c[0x0][0x360] ;  /* 0x0000d800ff0a7b82 */ /* 0x000e240000000800 */
[----:B0-----:R-:W-:-:S05]  /*0050*/  IMAD R10, R10, UR4, R3 ;  /* 0x000000040a0a7c24 */ /* 0x001fca000f8e0203 */
[----:B-1----:R-:W-:-:S13]  /*0060*/  ISETP.GE.AND P0, PT, R10, UR5, PT ;  /* 0x000000050a007c0c */ /* 0x002fda000bf06270 */
[----:B------:R-:W-:Y:S05]  /*0070*/  @P0 EXIT ;  /* 0x000000000000094d */ /* 0x000fea0003800000 */
[----:B------:R-:W0:Y:S01]  /*0080*/  LDC.64 R2, c[0x0][0x388] ;  /* 0x0000e200ff027b82 */ /* 0x000e220000000a00 */
[----:B------:R-:W1:Y:S01]  /*0090*/  LDCU UR6, c[0x0][0x390] ;  /* 0x00007200ff0677ac */ /* 0x000e620008000800 */
[----:B------:R-:W2:Y:S06]  /*00a0*/  LDCU.64 UR4, c[0x0][0x358] ;  /* 0x00006b00ff0477ac */ /* 0x000eac0008000a00 */
[----:B------:R-:W3:Y:S01]  /*00b0*/  LDC R9, c[0x0][0x3b8] ;  /* 0x0000ee00ff097b82 */ /* 0x000ee20000000800 */
[----:B------:R-:W-:Y:S01]  /*00c0*/  IMAD.MOV.U32 R16, RZ, RZ, 0x0 ;  /* 0x00000000ff107424 */ /* 0x000fe200078e00ff */
[----:B------:R-:W4:Y:S01]  /*00d0*/  LDCU.128 UR8, c[0x0][0x3a0] ;  /* 0x00007400ff0877ac */ /* 0x000f220008000c00 */
[----:B-1----:R-:W-:Y:S01]  /*00e0*/  IMAD R7, R10, UR6, RZ ;  /* 0x000000060a077c24 */ /* 0x002fe2000f8e02ff */
[----:B------:R-:W1:Y:S03]  /*00f0*/  LDCU.64 UR6, c[0x0][0x398] ;  /* 0x00007300ff0677ac */ /* 0x000e660008000a00 */
[----:B0-----:R-:W-:-:S06]  /*0100*/  IMAD.WIDE R2, R7, 0x8, R2 ;  /* 0x0000000807027825 */ /* 0x001fcc00078e0202 */
[----:B--2---:R-:W2:Y:S01]  /*0110*/  LDG.E.64 R2, desc[UR4][R2.64] ;  /* 0x0000000402027981 */ /* 0x004ea2000c1e1b00 */
[----:B---3--:R-:W-:-:S13]  /*0120*/  ISETP.NE.AND P0, PT, R9, -0x1, PT ;  /* 0xffffffff0900780c */ /* 0x008fda0003f05270 */
[----:B------:R-:W0:Y:S01]  /*0130*/  @P0 LDC.64 R4, c[0x0][0x3b0] ;  /* 0x0000ec00ff040b82 */ /* 0x000e220000000a00 */
[----:B------:R-:W-:Y:S02]  /*0140*/  @P0 IMAD R7, R10, R9, RZ ;  /* 0x000000090a070224 */ /* 0x000fe400078e02ff */
[----:B------:R-:W-:Y:S01]  /*0150*/  IMAD.MOV.U32 R17, RZ, RZ, 0x3ff00000 ;  /* 0x3ff00000ff117424 */ /* 0x000fe200078e00ff */
[----:B------:R-:W-:Y:S01]  /*0160*/  UMOV UR12, 0x382d7365 ;  /* 0x382d7365000c7882 */ /* 0x000fe20000000000 */
[----:B------:R-:W-:Y:S01]  /*0170*/  UMOV UR13, 0x3ff0c152 ;  /* 0x3ff0c152000d7882 */ /* 0x000fe20000000000 */
[----:B0-----:R-:W-:-:S05]  /*0180*/  @P0 IMAD.WIDE R4, R7, 0x8, R4 ;  /* 0x0000000807040825 */ /* 0x001fca00078e0204 */
[----:B------:R0:W5:Y:S01]  /*0190*/  @P0 LDG.E.64 R16, desc[UR4][R4.64] ;  /* 0x0000000404100981 */ /* 0x000162000c1e1b00 */
[----:B------:R-:W-:Y:S02]  /*01a0*/  SHF.R.S32.HI R0, RZ, 0x1f, R10 ;  /* 0x0000001fff007819 */ /* 0x000fe4000001140a */
[C---:B----4-:R-:W-:Y:S02]  /*01b0*/  IADD3 R14, P2, PT, R10.reuse, UR8, RZ ;  /* 0x000000080a0e7c10 */ /* 0x050fe4000ff5e0ff */
[C---:B-1----:R-:W-:Y:S02]  /*01c0*/  IADD3 R12, P3, PT, R10.reuse, UR6, RZ ;  /* 0x000000060a0c7c10 */ /* 0x042fe4000ff7e0ff */
[----:B------:R-:W-:Y:S01]  /*01d0*/  IADD3 R10, P1, PT, R10, UR10, RZ ;  /* 0x0000000a0a0a7c10 */ /* 0x000fe2000ff3e0ff */
[----:B------:R-:W-:Y:S01]  /*01e0*/  UMOV UR6, 0x54442d18 ;  /* 0x54442d1800067882 */ /* 0x000fe20000000000 */
[C---:B------:R-:W-:Y:S02]  /*01f0*/  IADD3.X R13, PT, PT, R0.reuse, UR7, RZ, P3, !PT ;  /* 0x00000007000d7c10 */ /* 0x040fe40009ffe4ff */
[----:B------:R-:W-:-:S02]  /*0200*/  IADD3.X R15, PT, PT, R0, UR9, RZ, P2, !PT ;  /* 0x00000009000f7c10 */ /* 0x000fc400097fe4ff */
[----:B------:R-:W-:Y:S01]  /*0210*/  IADD3.X R11, PT, PT, R0, UR11, RZ, P1, !PT ;  /* 0x0000000b000b7c10 */ /* 0x000fe20008ffe4ff */
[----:B------:R-:W-:Y:S01]  /*0220*/  IMAD.MOV.U32 R9, RZ, RZ, 0x400921fb ;  /* 0x400921fbff097424 */ /* 0x000fe200078e00ff */
[----:B--2---:R-:W-:-:S06]  /*0230*/  DSETP.GEU.AND P0, PT, R2, UR12, PT ;  /* 0x0000000c02007e2a */ /* 0x004fcc000bf0e000 */
[----:B------:R-:W-:-:S14]  /*0240*/  DSETP.LTU.OR P0, PT, R2, RZ, P0 ;  /* 0x000000ff0200722a */ /* 0x000fdc0000709400 */
[----:B0-----:R-:W-:Y:S05]  /*0250*/  @P0 BRA `(.L_x_0) ;  /* 0x0000000000a00947 */ /* 0x001fea0003800000 */
[----:B------:R-:W0:Y:S01]  /*0260*/  MUFU.RCP64H R7, 3.1415920257568359375 ;  /* 0x400921fb00077908 */ /* 0x000e220000001800 */
[----:B------:R-:W-:Y:S01]  /*0270*/  IMAD.MOV.U32 R4, RZ, RZ, 0x54442d18 ;  /* 0x54442d18ff047424 */ /* 0x000fe200078e00ff */
[----:B------:R-:W-:Y:S01]  /*0280*/  UMOV UR8, 0x0 ;  /* 0x0000000000087882 */ /* 0x000fe20000000000 */
[----:B------:R-:W-:Y:S01]  /*0290*/  IMAD.MOV.U32 R5, RZ, RZ, 0x400921fb ;  /* 0x400921fbff057424 */ /* 0x000fe200078e00ff */
[----:B------:R-:W-:Y:S01]  /*02a0*/  UMOV UR9, 0x3ff00000 ;  /* 0x3ff0000000097882 */ /* 0x000fe20000000000 */
[----:B------:R-:W-:Y:S01]  /*02b0*/  IMAD.MOV.U32 R6, RZ, RZ, 0x1 ;  /* 0x00000001ff067424 */ /* 0x000fe200078e00ff */
[----:B------:R-:W-:Y:S05]  /*02c0*/  BSSY.RECONVERGENT B0, `(.L_x_1) ;  /* 0x0000014000007945 */ /* 0x000fea0003800200 */
[----:B0-----:R-:W-:-:S08]  /*02d0*/  DFMA R18, R6, -R4, UR8 ;  /* 0x0000000806127e2b */ /* 0x001fd00008000804 */
[----:B------:R-:W-:-:S08]  /*02e0*/  DFMA R18, R18, R18, R18 ;  /* 0x000000121212722b */ /* 0x000fd00000000012 */
[----:B------:R-:W-:Y:S02]  /*02f0*/  DFMA R18, R6, R18, R6 ;  /* 0x000000120612722b */ /* 0x000fe40000000006 */
[----:B------:R-:W-:-:S06]  /*0300*/  DMUL R6, R2, 3 ;  /* 0x4008000002067828 */ /* 0x000fcc0000000000 */
[----:B------:R-:W-:-:S04]  /*0310*/  DFMA R20, R18, -R4, 1 ;  /* 0x3ff000001214742b */ /* 0x000fc80000000804 */
[----:B------:R-:W-:-:S04]  /*0320*/  FSETP.GEU.AND P1, PT, |R7|, 6.5827683646048100446e-37, PT ;  /* 0x036000000700780b */ /* 0x000fc80003f2e200 */
[----:B------:R-:W-:-:S08]  /*0330*/  DFMA R20, R18, R20, R18 ;  /* 0x000000141214722b */ /* 0x000fd00000000012 */
[----:B------:R-:W-:-:S08]  /*0340*/  DMUL R2, R6, R20 ;  /* 0x0000001406027228 */ /* 0x000fd00000000000 */
[----:B------:R-:W-:-:S08]  /*0350*/  DFMA R4, R2, -R4, R6 ;  /* 0x800000040204722b */ /* 0x000fd00000000006 */
[----:B------:R-:W-:-:S10]  /*0360*/  DFMA R2, R20, R4, R2 ;  /* 0x000000041402722b */ /* 0x000fd40000000002 */
[----:B------:R-:W-:-:S05]  /*0370*/  FFMA R0, RZ, 2.1426990032196044922, R3 ;  /* 0x400921fbff007823 */ /* 0x000fca0000000003 */
[----:B------:R-:W-:-:S13]  /*0380*/  FSETP.GT.AND P0, PT, |R0|, 1.469367938527859385e-39, PT ;  /* 0x001000000000780b */ /* 0x000fda0003f04200 */
[----:B------:R-:W-:Y:S05]  /*0390*/  @P0 BRA P1, `(.L_x_2) ;  /* 0x0000000000180947 */ /* 0x000fea0000800000 */
[----:B------:R-:W-:Y:S01]  /*03a0*/  MOV R4, R6 ;  /* 0x0000000600047202 */ /* 0x000fe20000000f00 */
[----:B------:R-:W-:Y:S01]  /*03b0*/  IMAD.MOV.U32 R5, RZ, RZ, R7 ;  /* 0x000000ffff057224 */ /* 0x000fe200078e0007 */
[----:B------:R-:W-:-:S07]  /*03c0*/  MOV R0, 0x3e0 ;  /* 0x000003e000007802 */ /* 0x000fce0000000f00 */
[----:B-----5:R-:W-:Y:S05]  /*03d0*/  CALL.REL.NOINC `($__internal_0_$__cuda_sm20_div_rn_f64_full) ;  /* 0x0000000c00b07944 */ /* 0x020fea0003c00000 */
[----:B------:R-:W-:Y:S02]  /*03e0*/  IMAD.MOV.U32 R2, RZ, RZ, R4 ;  /* 0x000000ffff027224 */ /* 0x000fe400078e0004 */
[----:B------:R-:W-:-:S07]  /*03f0*/  IMAD.MOV.U32 R3, RZ, RZ, R5 ;  /* 0x000000ffff037224 */ /* 0x000fce00078e0005 */
.L_x_2:
[----:B------:R-:W-:Y:S05]  /*0400*/  BSYNC.RECONVERGENT B0 ;  /* 0x0000000000007941 */ /* 0x000fea0003800200 */
.L_x_1:
[----:B------:R-:W-:Y:S02]  /*0410*/  DMUL R2, R2, 255 ;  /* 0x406fe00002027828 */ /* 0x000fe40000000000 */
[----:B-----5:R-:W-:-:S08]  /*0420*/  DMUL R4, R16, 255 ;  /* 0x406fe00010047828 */ /* 0x020fd00000000000 */
[----:B------:R-:W0:Y:S08]  /*0430*/  F2I.F64 R2, R2 ;  /* 0x0000000200027311 */ /* 0x000e300000301100 */
[----:B------:R-:W1:Y:S08]  /*0440*/  F2I.U32.F64.TRUNC R5, R4 ;  /* 0x0000000400057311 */ /* 0x000e70000030d000 */
[----:B0-----:R-:W0:Y:S01]  /*0450*/  I2F.F64 R6, R2 ;  /* 0x0000000200067312 */ /* 0x001e220000201c00 */
[----:B-1----:R-:W-:Y:S01]  /*0460*/  STG.E.U8 desc[UR4][R12.64], R5 ;  /* 0x000000050c007986 */ /* 0x002fe2000c101104 */
[----:B0-----:R-:W-:-:S02]  /*0470*/  DMUL R6, R6, R16 ;  /* 0x0000001006067228 */ /* 0x001fc40000000000 */
[----:B------:R-:W-:-:S08]  /*0480*/  DMUL R16, RZ, R16 ;  /* 0x00000010ff107228 */ /* 0x000fd00000000000 */
[----:B------:R-:W0:Y:S08]  /*0490*/  F2I.U32.F64.TRUNC R7, R6 ;  /* 0x0000000600077311 */ /* 0x000e30000030d000 */
[----:B------:R-:W1:Y:S01]  /*04a0*/  F2I.U32.F64.TRUNC R17, R16 ;  /* 0x0000001000117311 */ /* 0x000e62000030d000 */
[----:B0-----:R-:W-:Y:S04]  /*04b0*/  STG.E.U8 desc[UR4][R14.64], R7 ;  /* 0x000000070e007986 */ /* 0x001fe8000c101104 */
[----:B-1----:R-:W-:Y:S01]  /*04c0*/  STG.E.U8 desc[UR4][R10.64], R17 ;  /* 0x000000110a007986 */ /* 0x002fe2000c101104 */
[----:B------:R-:W-:Y:S05]  /*04d0*/  EXIT ;  /* 0x000000000000794d */ /* 0x000fea0003800000 */
.L_x_0:
[----:B------:R-:W-:Y:S02]  /*04e0*/  IMAD.MOV.U32 R4, RZ, RZ, 0x382d7365 ;  /* 0x382d7365ff047424 */ /* 0x000fe400078e00ff */
[----:B------:R-:W-:-:S06]  /*04f0*/  IMAD.MOV.U32 R5, RZ, RZ, 0x4000c152 ;  /* 0x4000c152ff057424 */ /* 0x000fcc00078e00ff */
[----:B------:R-:W-:-:S06]  /*0500*/  DSETP.GEU.AND P0, PT, R2, R4, PT ;  /* 0x000000040200722a */ /* 0x000fcc0003f0e000 */
[----:B------:R-:W-:-:S14]  /*0510*/  DSETP.LTU.OR P0, PT, R2, UR12, P0 ;  /* 0x0000000c02007e2a */ /* 0x000fdc0008709400 */
[----:B------:R-:W-:Y:S05]  /*0520*/  @P0 BRA `(.L_x_3) ;  /* 0x00000000009c0947 */ /* 0x000fea0003800000 */
[----:B------:R-:W0:Y:S01]  /*0530*/  MUFU.RCP64H R19, 3.1415920257568359375 ;  /* 0x400921fb00137908 */ /* 0x000e220000001800 */
[----:B------:R-:W-:Y:S01]  /*0540*/  MOV R4, 0x54442d18 ;  /* 0x54442d1800047802 */ /* 0x000fe20000000f00 */
[----:B------:R-:W-:Y:S01]  /*0550*/  IMAD.MOV.U32 R5, RZ, RZ, 0x400921fb ;  /* 0x400921fbff057424 */ /* 0x000fe200078e00ff */
[----:B------:R-:W-:Y:S01]  /*0560*/  BSSY.RECONVERGENT B0, `(.L_x_4) ;  /* 0x0000015000007945 */ /* 0x000fe20003800200 */
[----:B------:R-:W-:-:S06]  /*0570*/  IMAD.MOV.U32 R18, RZ, RZ, 0x1 ;  /* 0x00000001ff127424 */ /* 0x000fcc00078e00ff */
[----:B0-----:R-:W-:-:S08]  /*0580*/  DFMA R6, R18, -R4, 1 ;  /* 0x3ff000001206742b */ /* 0x001fd00000000804 */
[----:B------:R-:W-:-:S08]  /*0590*/  DFMA R6, R6, R6, R6 ;  /* 0x000000060606722b */ /* 0x000fd00000000006 */
[----:B------:R-:W-:Y:S02]  /*05a0*/  DFMA R18, R18, R6, R18 ;  /* 0x000000061212722b */ /* 0x000fe40000000012 */
[----:B------:R-:W-:-:S06]  /*05b0*/  DMUL R6, R2, -3 ;  /* 0xc008000002067828 */ /* 0x000fcc0000000000 */
        /* <DEDUP_REMOVED lines=9> */
[----:B------:R-:W-:Y:S01]  /*0650*/  IMAD.MOV.U32 R4, RZ, RZ, R6 ;  /* 0x000000ffff047224 */ /* 0x000fe200078e0006 */
[----:B------:R-:W-:Y:S01]  /*0660*/  MOV R0, 0x690 ;  /* 0x0000069000007802 */ /* 0x000fe20000000f00 */
[----:B------:R-:W-:-:S07]  /*0670*/  IMAD.MOV.U32 R5, RZ, RZ, R7 ;  /* 0x000000ffff057224 */ /* 0x000fce00078e0007 */
[----:B-----5:R-:W-:Y:S05]  /*0680*/  CALL.REL.NOINC `($__internal_0_$__cuda_sm20_div_rn_f64_full) ;  /* 0x0000000c00047944 */ /* 0x020fea0003c00000 */
[----:B------:R-:W-:Y:S01]  /*0690*/  IMAD.MOV.U32 R2, RZ, RZ, R4 ;  /* 0x000000ffff027224 */ /* 0x000fe200078e0004 */
[----:B------:R-:W-:-:S07]  /*06a0*/  MOV R3, R5 ;  /* 0x0000000500037202 */ /* 0x000fce0000000f00 */
.L_x_5:
[----:B------:R-:W-:Y:S05]  /*06b0*/  BSYNC.RECONVERGENT B0 ;  /* 0x0000000000007941 */ /* 0x000fea0003800200 */
.L_x_4:
[----:B------:R-:W-:Y:S02]  /*06c0*/  DADD R2, R2, 2 ;  /* 0x4000000002027429 */ /* 0x000fe40000000000 */
[----:B-----5:R-:W-:-:S06]  /*06d0*/  DMUL R6, R16, 255 ;  /* 0x406fe00010067828 */ /* 0x020fcc0000000000 */
[----:B------:R-:W-:-:S04]  /*06e0*/  DMUL R2, R2, 255 ;  /* 0x406fe00002027828 */ /* 0x000fc80000000000 */
[----:B------:R-:W-:Y:S08]  /*06f0*/  F2I.U32.F64.TRUNC R7, R6 ;  /* 0x0000000600077311 */ /* 0x000ff0000030d000 */
[----:B------:R-:W0:Y:S08]  /*0700*/  F2I.F64 R2, R2 ;  /* 0x0000000200027311 */ /* 0x000e300000301100 */
[----:B0-----:R-:W0:Y:S02]  /*0710*/  I2F.F64 R4, R2 ;  /* 0x0000000200047312 */ /* 0x001e240000201c00 */
[----:B0-----:R-:W-:-:S02]  /*0720*/  DMUL R4, R4, R16 ;  /* 0x0000001004047228 */ /* 0x001fc40000000000 */
[----:B------:R-:W-:-:S08]  /*0730*/  DMUL R16, RZ, R16 ;  /* 0x00000010ff107228 */ /* 0x000fd00000000000 */
[----:B------:R-:W0:Y:S08]  /*0740*/  F2I.U32.F64.TRUNC R5, R4 ;  /* 0x0000000400057311 */ /* 0x000e30000030d000 */
[----:B------:R-:W1:Y:S01]  /*0750*/  F2I.U32.F64.TRUNC R17, R16 ;  /* 0x0000001000117311 */ /* 0x000e62000030d000 */
[----:B0-----:R-:W-:Y:S04]  /*0760*/  STG.E.U8 desc[UR4][R12.64], R5 ;  /* 0x000000050c007986 */ /* 0x001fe8000c101104 */
[----:B------:R-:W-:Y:S04]  /*0770*/  STG.E.U8 desc[UR4][R14.64], R7 ;  /* 0x000000070e007986 */ /* 0x000fe8000c101104 */
[----:B-1----:R-:W-:Y:S01]  /*0780*/  STG.E.U8 desc[UR4][R10.64], R17 ;  /* 0x000000110a007986 */ /* 0x002fe2000c101104 */
[----:B------:R-:W-:Y:S05]  /*0790*/  EXIT ;  /* 0x000000000000794d */ /* 0x000fea0003800000 */
.L_x_3:
[----:B------:R-:W-:Y:S02]  /*07a0*/  IMAD.MOV.U32 R6, RZ, RZ, 0x54442d18 ;  /* 0x54442d18ff067424 */ /* 0x000fe400078e00ff */
[----:B------:R-:W-:-:S06]  /*07b0*/  IMAD.MOV.U32 R7, RZ, RZ, 0x400921fb ;  /* 0x400921fbff077424 */ /* 0x000fcc00078e00ff */
[----:B------:R-:W-:-:S06]  /*07c0*/  DSETP.GEU.AND P0, PT, R2, R6, PT ;  /* 0x000000060200722a */ /* 0x000fcc0003f0e000 */
[----:B------:R-:W-:-:S14]  /*07d0*/  DSETP.LTU.OR P0, PT, R2, R4, P0 ;  /* 0x000000040200722a */ /* 0x000fdc0000709400 */
[----:B------:R-:W-:Y:S05]  /*07e0*/  @P0 BRA `(.L_x_6) ;  /* 0x00000000009c0947 */ /* 0x000fea0003800000 */
[----:B------:R-:W0:Y:S01]  /*07f0*/  MUFU.RCP64H R7, 3.1415920257568359375 ;  /* 0x400921fb00077908 */ /* 0x000e220000001800 */
[----:B------:R-:W-:Y:S01]  /*0800*/  IMAD.MOV.U32 R4, RZ, RZ, 0x54442d18 ;  /* 0x54442d18ff047424 */ /* 0x000fe200078e00ff */
[----:B------:R-:W-:Y:S01]  /*0810*/  BSSY.RECONVERGENT B0, `(.L_x_7) ;  /* 0x0000016000007945 */ /* 0x000fe20003800200 */
[----:B------:R-:W-:Y:S02]  /*0820*/  IMAD.MOV.U32 R5, RZ, RZ, 0x400921fb ;  /* 0x400921fbff057424 */ /* 0x000fe400078e00ff */
[----:B------:R-:W-:-:S06]  /*0830*/  IMAD.MOV.U32 R6, RZ, RZ, 0x1 ;  /* 0x00000001ff067424 */ /* 0x000fcc00078e00ff */
[----:B0-----:R-:W-:-:S08]  /*0840*/  DFMA R18, R6, -R4, 1 ;  /* 0x3ff000000612742b */ /* 0x001fd00000000804 */
        /* <DEDUP_REMOVED lines=18> */
.L_x_8:
[----:B------:R-:W-:Y:S05]  /*0970*/  BSYNC.RECONVERGENT B0 ;  /* 0x0000000000007941 */ /* 0x000fea0003800200 */
.L_x_7:
[----:B------:R-:W-:Y:S02]  /*0980*/  DADD R2, R2, -2 ;  /* 0xc000000002027429 */ /* 0x000fe40000000000 */
[----:B-----5:R-:W-:Y:S02]  /*0990*/  DMUL R6, RZ, R16 ;  /* 0x00000010ff067228 */ /* 0x020fe40000000000 */
[----:B------:R-:W-:-:S04]  /*09a0*/  DMUL R8, R16, 255 ;  /* 0x406fe00010087828 */ /* 0x000fc80000000000 */
[----:B------:R-:W-:-:S04]  /*09b0*/  DMUL R2, R2, 255 ;  /* 0x406fe00002027828 */ /* 0x000fc80000000000 */
[----:B------:R-:W0:Y:S08]  /*09c0*/  F2I.U32.F64.TRUNC R7, R6 ;  /* 0x0000000600077311 */ /* 0x000e30000030d000 */
[----:B------:R-:W1:Y:S01]  /*09d0*/  F2I.F64 R2, R2 ;  /* 0x0000000200027311 */ /* 0x000e620000301100 */
[----:B0-----:R-:W-:Y:S07]  /*09e0*/  STG.E.U8 desc[UR4][R12.64], R7 ;  /* 0x000000070c007986 */ /* 0x001fee000c101104 */
[----:B------:R-:W0:Y:S08]  /*09f0*/  F2I.U32.F64.TRUNC R9, R8 ;  /* 0x0000000800097311 */ /* 0x000e30000030d000 */
[----:B-1----:R-:W1:Y:S01]  /*0a00*/  I2F.F64 R4, R2 ;  /* 0x0000000200047312 */ /* 0x002e620000201c00 */
[----:B0-----:R-:W-:Y:S01]  /*0a10*/  STG.E.U8 desc[UR4][R14.64], R9 ;  /* 0x000000090e007986 */ /* 0x001fe2000c101104 */
[----:B-1----:R-:W-:-:S10]  /*0a20*/  DMUL R4, R4, R16 ;  /* 0x0000001004047228 */ /* 0x002fd40000000000 */
[----:B------:R-:W0:Y:S02]  /*0a30*/  F2I.U32.F64.TRUNC R5, R4 ;  /* 0x0000000400057311 */ /* 0x000e24000030d000 */
[----:B0-----:R-:W-:Y:S01]  /*0a40*/  STG.E.U8 desc[UR4][R10.64], R5 ;  /* 0x000000050a007986 */ /* 0x001fe2000c101104 */
[----:B------:R-:W-:Y:S05]  /*0a50*/  EXIT ;  /* 0x000000000000794d */ /* 0x000fea0003800000 */
.L_x_6:
[----:B------:R-:W-:Y:S02]  /*0a60*/  IMAD.MOV.U32 R4, RZ, RZ, 0x382d7365 ;  /* 0x382d7365ff047424 */ /* 0x000fe400078e00ff */
[----:B------:R-:W-:-:S06]  /*0a70*/  IMAD.MOV.U32 R5, RZ, RZ, 0x4010c152 ;  /* 0x4010c152ff057424 */ /* 0x000fcc00078e00ff */
[----:B------:R-:W-:-:S06]  /*0a80*/  DSETP.GEU.AND P0, PT, R2, R4, PT ;  /* 0x000000040200722a */ /* 0x000fcc0003f0e000 */
[----:B------:R-:W-:-:S14]  /*0a90*/  DSETP.LTU.OR P0, PT, R2, R6, P0 ;  /* 0x000000060200722a */ /* 0x000fdc0000709400 */
        /* <DEDUP_REMOVED lines=25> */
.L_x_11:
[----:B------:R-:W-:Y:S05]  /*0c30*/  BSYNC.RECONVERGENT B0 ;  /* 0x0000000000007941 */ /* 0x000fea0003800200 */
.L_x_10:
[----:B------:R-:W-:Y:S02]  /*0c40*/  DADD R2, R2, 4 ;  /* 0x4010000002027429 */ /* 0x000fe40000000000 */
[----:B-----5:R-:W-:-:S06]  /*0c50*/  DMUL R6, RZ, R16 ;  /* 0x00000010ff067228 */ /* 0x020fcc0000000000 */
[----:B------:R-:W-:-:S04]  /*0c60*/  DMUL R2, R2, 255 ;  /* 0x406fe00002027828 */ /* 0x000fc80000000000 */
[----:B------:R-:W0:Y:S08]  /*0c70*/  F2I.U32.F64.TRUNC R7, R6 ;  /* 0x0000000600077311 */ /* 0x000e30000030d000 */
[----:B------:R-:W1:Y:S01]  /*0c80*/  F2I.F64 R2, R2 ;  /* 0x0000000200027311 */ /* 0x000e620000301100 */
[----:B0-----:R-:W-:Y:S07]  /*0c90*/  STG.E.U8 desc[UR4][R12.64], R7 ;  /* 0x000000070c007986 */ /* 0x001fee000c101104 */
[----:B-1----:R-:W0:Y:S02]  /*0ca0*/  I2F.F64 R4, R2 ;  /* 0x0000000200047312 */ /* 0x002e240000201c00 */
[----:B0-----:R-:W-:-:S02]  /*0cb0*/  DMUL R4, R4, R16 ;  /* 0x0000001004047228 */ /* 0x001fc40000000000 */
[----:B------:R-:W-:-:S08]  /*0cc0*/  DMUL R16, R16, 255 ;  /* 0x406fe00010107828 */ /* 0x000fd00000000000 */
[----:B------:R-:W0:Y:S08]  /*0cd0*/  F2I.U32.F64.TRUNC R5, R4 ;  /* 0x0000000400057311 */ /* 0x000e30000030d000 */
[----:B------:R-:W1:Y:S01]  /*0ce0*/  F2I.U32.F64.TRUNC R17, R16 ;  /* 0x0000001000117311 */ /* 0x000e62000030d000 */
[----:B0-----:R-:W-:Y:S04]  /*0cf0*/  STG.E.U8 desc[UR4][R14.64], R5 ;  /* 0x000000050e007986 */ /* 0x001fe8000c101104 */
[----:B-1----:R-:W-:Y:S01]  /*0d00*/  STG.E.U8 desc[UR4][R10.64], R17 ;  /* 0x000000110a007986 */ /* 0x002fe2000c101104 */
[----:B------:R-:W-:Y:S05]  /*0d10*/  EXIT ;  /* 0x000000000000794d */ /* 0x000fea0003800000 */
.L_x_9:
[----:B------:R-:W-:Y:S02]  /*0d20*/  IMAD.MOV.U32 R6, RZ, RZ, -0x39c72fc1 ;  /* 0xc638d03fff067424 */ /* 0x000fe400078e00ff */
        /* <DEDUP_REMOVED lines=28> */
.L_x_14:
[----:B------:R-:W-:Y:S05]  /*0ef0*/  BSYNC.RECONVERGENT B0 ;  /* 0x0000000000007941 */ /* 0x000fea0003800200 */
.L_x_13:
[----:B------:R-:W-:Y:S02]  /*0f00*/  DADD R2, R2, -4 ;  /* 0xc010000002027429 */ /* 0x000fe40000000000 */
[----:B-----5:R-:W-:-:S06]  /*0f10*/  DMUL R6, RZ, R16 ;  /* 0x00000010ff067228 */ /* 0x020fcc0000000000 */
[----:B------:R-:W-:-:S04]  /*0f20*/  DMUL R2, R2, 255 ;  /* 0x406fe00002027828 */ /* 0x000fc80000000000 */
[----:B------:R-:W-:Y:S08]  /*0f30*/  F2I.U32.F64.TRUNC R7, R6 ;  /* 0x0000000600077311 */ /* 0x000ff0000030d000 */
[----:B------:R-:W0:Y:S08]  /*0f40*/  F2I.F64 R2, R2 ;  /* 0x0000000200027311 */ /* 0x000e300000301100 */
[----:B0-----:R-:W0:Y:S02]  /*0f50*/  I2F.F64 R4, R2 ;  /* 0x0000000200047312 */ /* 0x001e240000201c00 */
[----:B0-----:R-:W-:-:S02]  /*0f60*/  DMUL R4, R4, R16 ;  /* 0x0000001004047228 */ /* 0x001fc40000000000 */
[----:B------:R-:W-:-:S08]  /*0f70*/  DMUL R16, R16, 255 ;  /* 0x406fe00010107828 */ /* 0x000fd00000000000 */
[----:B------:R-:W0:Y:S08]  /*0f80*/  F2I.U32.F64.TRUNC R5, R4 ;  /* 0x0000000400057311 */ /* 0x000e30000030d000 */
[----:B------:R-:W1:Y:S01]  /*0f90*/  F2I.U32.F64.TRUNC R17, R16 ;  /* 0x0000001000117311 */ /* 0x000e62000030d000 */
[----:B0-----:R-:W-:Y:S04]  /*0fa0*/  STG.E.U8 desc[UR4][R12.64], R5 ;  /* 0x000000050c007986 */ /* 0x001fe8000c101104 */
[----:B------:R-:W-:Y:S04]  /*0fb0*/  STG.E.U8 desc[UR4][R14.64], R7 ;  /* 0x000000070e007986 */ /* 0x000fe8000c101104 */
[----:B-1----:R-:W-:Y:S01]  /*0fc0*/  STG.E.U8 desc[UR4][R10.64], R17 ;  /* 0x000000110a007986 */ /* 0x002fe2000c101104 */
[----:B------:R-:W-:Y:S05]  /*0fd0*/  EXIT ;  /* 0x000000000000794d */ /* 0x000fea0003800000 */
.L_x_12:
[----:B------:R-:W-:Y:S01]  /*0fe0*/  UMOV UR8, 0x54442d18 ;  /* 0x54442d1800087882 */ /* 0x000fe20000000000 */
[----:B------:R-:W-:Y:S02]  /*0ff0*/  UMOV UR9, 0x401921fb ;  /* 0x401921fb00097882 */ /* 0x000fe40000000000 */
[----:B------:R-:W-:-:S06]  /*1000*/  DSETP.GEU.AND P0, PT, R2, UR8, PT ;  /* 0x0000000802007e2a */ /* 0x000fcc000bf0e000 */
[----:B------:R-:W-:-:S14]  /*1010*/  DSETP.LTU.OR P0, PT, R2, R6, P0 ;  /* 0x000000060200722a */ /* 0x000fdc0000709400 */
[----:B------:R-:W-:Y:S05]  /*1020*/  @P0 EXIT ;  /* 0x000000000000094d */ /* 0x000fea0003800000 */
[----:B------:R-:W0:Y:S01]  /*1030*/  MUFU.RCP64H R7, 3.1415920257568359375 ;  /* 0x400921fb00077908 */ /* 0x000e220000001800 */
[----:B------:R-:W-:Y:S01]  /*1040*/  IMAD.MOV.U32 R4, RZ, RZ, 0x54442d18 ;  /* 0x54442d18ff047424 */ /* 0x000fe200078e00ff */
[----:B------:R-:W-:Y:S01]  /*1050*/  MOV R6, 0x1 ;  /* 0x0000000100067802 */ /* 0x000fe20000000f00 */
[----:B------:R-:W-:Y:S01]  /*1060*/  IMAD.MOV.U32 R5, RZ, RZ, 0x400921fb ;  /* 0x400921fbff057424 */ /* 0x000fe200078e00ff */
[----:B------:R-:W-:Y:S05]  /*1070*/  BSSY.RECONVERGENT B0, `(.L_x_15) ;  /* 0x0000014000007945 */ /* 0x000fea0003800200 */
        /* <DEDUP_REMOVED lines=17> */
[----:B------:R-:W-:Y:S02]  /*1190*/  IMAD.MOV.U32 R2, RZ, RZ, R4 ;  /* 0x000000ffff027224 */ /* 0x000fe400078e0004 */
[----:B------:R-:W-:-:S07]  /*11a0*/  IMAD.MOV.U32 R3, RZ, RZ, R5 ;  /* 0x000000ffff037224 */ /* 0x000fce00078e0005 */
.L_x_16:
[----:B------:R-:W-:Y:S05]  /*11b0*/  BSYNC.RECONVERGENT B0 ;  /* 0x0000000000007941 */ /* 0x000fea0003800200 */
.L_x_15:
[----:B------:R-:W-:Y:S02]  /*11c0*/  DADD R2, R2, 6 ;  /* 0x4018000002027429 */ /* 0x000fe40000000000 */
[----:B-----5:R-:W-:Y:S02]  /*11d0*/  DMUL R6, R16, 255 ;  /* 0x406fe00010067828 */ /* 0x020fe40000000000 */
[----:B------:R-:W-:-:S04]  /*11e0*/  DMUL R8, RZ, R16 ;  /* 0x00000010ff087228 */ /* 0x000fc80000000000 */
        /* <DEDUP_REMOVED lines=11> */
        .weak           $__internal_0_$__cuda_sm20_div_rn_f64_full
        .type           $__internal_0_$__cuda_sm20_div_rn_f64_full,@function
        .size           $__internal_0_$__cuda_sm20_div_rn_f64_full,(.L_x_23 - $__internal_0_$__cuda_sm20_div_rn_f64_full)
$__internal_0_$__cuda_sm20_div_rn_f64_full:
[C---:B------:R-:W-:Y:S01]  /*12a0*/  FSETP.GEU.AND P0, PT, |R9|.reuse, 1.469367938527859385e-39, PT ;  /* 0x001000000900780b */ /* 0x040fe20003f0e200 */
[----:B------:R-:W-:Y:S01]  /*12b0*/  IMAD.U32 R8, RZ, RZ, UR6 ;  /* 0x00000006ff087e24 */ /* 0x000fe2000f8e00ff */
[----:B------:R-:W-:Y:S01]  /*12c0*/  LOP3.LUT R2, R9, 0x800fffff, RZ, 0xc0, !PT ;  /* 0x800fffff09027812 */ /* 0x000fe200078ec0ff */
[----:B------:R-:W-:Y:S01]  /*12d0*/  IMAD.MOV.U32 R25, RZ, RZ, 0x1ca00000 ;  /* 0x1ca00000ff197424 */ /* 0x000fe200078e00ff */
[----:B------:R-:W-:Y:S01]  /*12e0*/  MOV R6, UR6 ;  /* 0x0000000600067c02 */ /* 0x000fe20008000f00 */
[----:B------:R-:W-:Y:S01]  /*12f0*/  BSSY.RECONVERGENT B1, `(.L_x_17) ;  /* 0x0000053000017945 */ /* 0x000fe20003800200 */
[----:B------:R-:W-:Y:S01]  /*1300*/  LOP3.LUT R7, R2, 0x3ff00000, RZ, 0xfc, !PT ;  /* 0x3ff0000002077812 */ /* 0x000fe200078efcff */
[----:B------:R-:W-:Y:S01]  /*1310*/  IMAD.MOV.U32 R2, RZ, RZ, 0x1 ;  /* 0x00000001ff027424 */ /* 0x000fe200078e00ff */
[C---:B------:R-:W-:Y:S02]  /*1320*/  FSETP.GEU.AND P2, PT, |R5|.reuse, 1.469367938527859385e-39, PT ;  /* 0x001000000500780b */ /* 0x040fe40003f4e200 */
[----:B------:R-:W-:-:S02]  /*1330*/  LOP3.LUT R24, R5, 0x7ff00000, RZ, 0xc0, !PT ;  /* 0x7ff0000005187812 */ /* 0x000fc400078ec0ff */
[----:B------:R-:W-:Y:S01]  /*1340*/  LOP3.LUT R27, R9, 0x7ff00000, RZ, 0xc0, !PT ;  /* 0x7ff00000091b7812 */ /* 0x000fe200078ec0ff */
[----:B------:R-:W-:-:S03]  /*1350*/  @!P0 DMUL R6, R8, 8.98846567431157953865e+307 ;  /* 0x7fe0000008068828 */ /* 0x000fc60000000000 */
[----:B------:R-:W-:-:S03]  /*1360*/  ISETP.GE.U32.AND P1, PT, R24, R27, PT ;  /* 0x0000001b1800720c */ /* 0x000fc60003f26070 */
[----:B------:R-:W0:Y:S02]  /*1370*/  MUFU.RCP64H R3, R7 ;  /* 0x0000000700037308 */ /* 0x000e240000001800 */
[----:B------:R-:W-:Y:S02]  /*1380*/  @!P2 LOP3.LUT R21, R9, 0x7ff00000, RZ, 0xc0, !PT ;  /* 0x7ff000000915a812 */ /* 0x000fe400078ec0ff */
[----:B------:R-:W-:Y:S02]  /*1390*/  @!P0 LOP3.LUT R27, R7, 0x7ff00000, RZ, 0xc0, !PT ;  /* 0x7ff00000071b8812 */ /* 0x000fe400078ec0ff */
[----:B------:R-:W-:-:S04]  /*13a0*/  @!P2 ISETP.GE.U32.AND P3, PT, R24, R21, PT ;  /* 0x000000151800a20c */ /* 0x000fc80003f66070 */
[----:B------:R-:W-:-:S04]  /*13b0*/  @!P2 SEL R21, R25, 0x63400000, !P3 ;  /* 0x634000001915a807 */ /* 0x000fc80005800000 */
[----:B------:R-:W-:Y:S01]  /*13c0*/  @!P2 LOP3.LUT R22, R21, 0x80000000, R5, 0xf8, !PT ;  /* 0x800000001516a812 */ /* 0x000fe200078ef805 */
[----:B0-----:R-:W-:-:S03]  /*13d0*/  DFMA R18, R2, -R6, 1 ;  /* 0x3ff000000212742b */ /* 0x001fc60000000806 */
[----:B------:R-:W-:Y:S01]  /*13e0*/  @!P2 LOP3.LUT R23, R22, 0x100000, RZ, 0xfc, !PT ;  /* 0x001000001617a812 */ /* 0x000fe200078efcff */
[----:B------:R-:W-:-:S04]  /*13f0*/  @!P2 IMAD.MOV.U32 R22, RZ, RZ, RZ ;  /* 0x000000ffff16a224 */ /* 0x000fc800078e00ff */
[----:B------:R-:W-:-:S08]  /*1400*/  DFMA R18, R18, R18, R18 ;  /* 0x000000121212722b */ /* 0x000fd00000000012 */
[----:B------:R-:W-:Y:S01]  /*1410*/  DFMA R2, R2, R18, R2 ;  /* 0x000000120202722b */ /* 0x000fe20000000002 */
[----:B------:R-:W-:Y:S01]  /*1420*/  SEL R19, R25, 0x63400000, !P1 ;  /* 0x6340000019137807 */ /* 0x000fe20004800000 */
[----:B------:R-:W-:-:S03]  /*1430*/  IMAD.MOV.U32 R18, RZ, RZ, R4 ;  /* 0x000000ffff127224 */ /* 0x000fc600078e0004 */
[----:B------:R-:W-:-:S03]  /*1440*/  LOP3.LUT R19, R19, 0x800fffff, R5, 0xf8, !PT ;  /* 0x800fffff13137812 */ /* 0x000fc600078ef805 */
[----:B------:R-:W-:-:S03]  /*1450*/  DFMA R20, R2, -R6, 1 ;  /* 0x3ff000000214742b */ /* 0x000fc60000000806 */
[----:B------:R-:W-:-:S05]  /*1460*/  @!P2 DFMA R18, R18, 2, -R22 ;  /* 0x400000001212a82b */ /* 0x000fca0000000816 */
[----:B------:R-:W-:-:S08]  /*1470*/  DFMA R2, R2, R20, R2 ;  /* 0x000000140202722b */ /* 0x000fd00000000002 */
[----:B------:R-:W-:-:S08]  /*1480*/  DMUL R20, R2, R18 ;  /* 0x0000001202147228 */ /* 0x000fd00000000000 */
[----:B------:R-:W-:-:S08]  /*1490*/  DFMA R22, R20, -R6, R18 ;  /* 0x800000061416722b */ /* 0x000fd00000000012 */
[----:B------:R-:W-:Y:S01]  /*14a0*/  DFMA R22, R2, R22, R20 ;  /* 0x000000160216722b */ /* 0x000fe20000000014 */
[----:B------:R-:W-:Y:S01]  /*14b0*/  IMAD.MOV.U32 R20, RZ, RZ, R24 ;  /* 0x000000ffff147224 */ /* 0x000fe200078e0018 */
[----:B------:R-:W-:Y:S01]  /*14c0*/  @!P2 LOP3.LUT R20, R19, 0x7ff00000, RZ, 0xc0, !PT ;  /* 0x7ff000001314a812 */ /* 0x000fe200078ec0ff */
[----:B------:R-:W-:-:S03]  /*14d0*/  VIADD R3, R27, 0xffffffff ;  /* 0xffffffff1b037836 */ /* 0x000fc60000000000 */
[----:B------:R-:W-:-:S04]  /*14e0*/  IADD3 R2, PT, PT, R20, -0x1, RZ ;  /* 0xffffffff14027810 */ /* 0x000fc80007ffe0ff */
[----:B------:R-:W-:-:S04]  /*14f0*/  ISETP.GT.U32.AND P0, PT, R2, 0x7feffffe, PT ;  /* 0x7feffffe0200780c */ /* 0x000fc80003f04070 */
[----:B------:R-:W-:-:S13]  /*1500*/  ISETP.GT.U32.OR P0, PT, R3, 0x7feffffe, P0 ;  /* 0x7feffffe0300780c */ /* 0x000fda0000704470 */
[----:B------:R-:W-:Y:S05]  /*1510*/  @P0 BRA `(.L_x_18) ;  /* 0x00000000006c0947 */ /* 0x000fea0003800000 */
[----:B------:R-:W-:Y:S01]  /*1520*/  LOP3.LUT R3, R9, 0x7ff00000, RZ, 0xc0, !PT ;  /* 0x7ff0000009037812 */ /* 0x000fe200078ec0ff */
[----:B------:R-:W-:-:S03]  /*1530*/  IMAD.MOV.U32 R20, RZ, RZ, RZ ;  /* 0x000000ffff147224 */ /* 0x000fc600078e00ff */
[CC--:B------:R-:W-:Y:S02]  /*1540*/  VIADDMNMX R2, R24.reuse, -R3.reuse, 0xb9600000, !PT ;  /* 0xb960000018027446 */ /* 0x0c0fe40007800903 */
[----:B------:R-:W-:Y:S02]  /*1550*/  ISETP.GE.U32.AND P0, PT, R24, R3, PT ;  /* 0x000000031800720c */ /* 0x000fe40003f06070 */
[----:B------:R-:W-:Y:S02]  /*1560*/  VIMNMX R2, PT, PT, R2, 0x46a00000, PT ;  /* 0x46a0000002027848 */ /* 0x000fe40003fe0100 */
[----:B------:R-:W-:-:S05]  /*1570*/  SEL R25, R25, 0x63400000, !P0 ;  /* 0x6340000019197807 */ /* 0x000fca0004000000 */
[----:B------:R-:W-:-:S04]  /*1580*/  IMAD.IADD R4, R2, 0x1, -R25 ;  /* 0x0000000102047824 */ /* 0x000fc800078e0a19 */
[----:B------:R-:W-:-:S06]  /*1590*/  VIADD R21, R4, 0x7fe00000 ;  /* 0x7fe0000004157836 */ /* 0x000fcc0000000000 */
[----:B------:R-:W-:-:S10]  /*15a0*/  DMUL R2, R22, R20 ;  /* 0x0000001416027228 */ /* 0x000fd40000000000 */
[----:B------:R-:W-:-:S13]  /*15b0*/  FSETP.GTU.AND P0, PT, |R3|, 1.469367938527859385e-39, PT ;  /* 0x001000000300780b */ /* 0x000fda0003f0c200 */
[----:B------:R-:W-:Y:S05]  /*15c0*/  @P0 BRA `(.L_x_19) ;  /* 0x0000000000940947 */ /* 0x000fea0003800000 */
[----:B------:R-:W-:Y:S01]  /*15d0*/  DFMA R6, R22, -R6, R18 ;  /* 0x800000061606722b */ /* 0x000fe20000000012 */
[----:B------:R-:W-:-:S09]  /*15e0*/  MOV R20, RZ ;  /* 0x000000ff00147202 */ /* 0x000fd20000000f00 */
[C---:B------:R-:W-:Y:S02]  /*15f0*/  FSETP.NEU.AND P0, PT, R7.reuse, RZ, PT ;  /* 0x000000ff0700720b */ /* 0x040fe40003f0d000 */
[----:B------:R-:W-:-:S04]  /*1600*/  LOP3.LUT R9, R7, 0x80000000, R9, 0x48, !PT ;  /* 0x8000000007097812 */ /* 0x000fc800078e4809 */
[----:B------:R-:W-:-:S07]  /*1610*/  LOP3.LUT R21, R9, R21, RZ, 0xfc, !PT ;  /* 0x0000001509157212 */ /* 0x000fce00078efcff */
[----:B------:R-:W-:Y:S05]  /*1620*/  @!P0 BRA `(.L_x_19) ;  /* 0x00000000007c8947 */ /* 0x000fea0003800000 */
[----:B------:R-:W-:Y:S01]  /*1630*/  IMAD.MOV R7, RZ, RZ, -R4 ;  /* 0x000000ffff077224 */ /* 0x000fe200078e0a04 */
[----:B------:R-:W-:Y:S01]  /*1640*/  DMUL.RP R20, R22, R20 ;  /* 0x0000001416147228 */ /* 0x000fe20000008000 */
[----:B------:R-:W-:Y:S01]  /*1650*/  IMAD.MOV.U32 R6, RZ, RZ, RZ ;  /* 0x000000ffff067224 */ /* 0x000fe200078e00ff */
[----:B------:R-:W-:-:S05]  /*1660*/  IADD3 R5, PT, PT, -R4, -0x43300000, RZ ;  /* 0xbcd0000004057810 */ /* 0x000fca0007ffe1ff */
[----:B------:R-:W-:-:S03]  /*1670*/  DFMA R6, R2, -R6, R22 ;  /* 0x800000060206722b */ /* 0x000fc60000000016 */
[----:B------:R-:W-:-:S07]  /*1680*/  LOP3.LUT R9, R21, R9, RZ, 0x3c, !PT ;  /* 0x0000000915097212 */ /* 0x000fce00078e3cff */
[----:B------:R-:W-:-:S04]  /*1690*/  FSETP.NEU.AND P0, PT, |R7|, R5, PT ;  /* 0x000000050700720b */ /* 0x000fc80003f0d200 */
[----:B------:R-:W-:Y:S02]  /*16a0*/  FSEL R2, R20, R2, !P0 ;  /* 0x0000000214027208 */ /* 0x000fe40004000000 */
[----:B------:R-:W-:Y:S01]  /*16b0*/  FSEL R3, R9, R3, !P0 ;  /* 0x0000000309037208 */ /* 0x000fe20004000000 */
[----:B------:R-:W-:Y:S06]  /*16c0*/  BRA `(.L_x_19) ;  /* 0x0000000000547947 */ /* 0x000fec0003800000 */
.L_x_18:
[----:B------:R-:W-:-:S14]  /*16d0*/  DSETP.NAN.AND P0, PT, R4, R4, PT ;  /* 0x000000040400722a */ /* 0x000fdc0003f08000 */
[----:B------:R-:W-:Y:S05]  /*16e0*/  @P0 BRA `(.L_x_20) ;  /* 0x0000000000440947 */ /* 0x000fea0003800000 */
[----:B------:R-:W-:-:S14]  /*16f0*/  DSETP.NAN.AND P0, PT, R8, R8, PT ;  /* 0x000000080800722a */ /* 0x000fdc0003f08000 */
[----:B------:R-:W-:Y:S05]  /*1700*/  @P0 BRA `(.L_x_21) ;  /* 0x0000000000300947 */ /* 0x000fea0003800000 */
[----:B------:R-:W-:Y:S01]  /*1710*/  ISETP.NE.AND P0, PT, R20, R27, PT ;  /* 0x0000001b1400720c */ /* 0x000fe20003f05270 */
[----:B------:R-:W-:Y:S02]  /*1720*/  IMAD.MOV.U32 R2, RZ, RZ, 0x0 ;  /* 0x00000000ff027424 */ /* 0x000fe400078e00ff */
[----:B------:R-:W-:-:S10]  /*1730*/  IMAD.MOV.U32 R3, RZ, RZ, -0x80000 ;  /* 0xfff80000ff037424 */ /* 0x000fd400078e00ff */
[----:B------:R-:W-:Y:S05]  /*1740*/  @!P0 BRA `(.L_x_19) ;  /* 0x0000000000348947 */ /* 0x000fea0003800000 */
[----:B------:R-:W-:Y:S02]  /*1750*/  ISETP.NE.AND P0, PT, R20, 0x7ff00000, PT ;  /* 0x7ff000001400780c */ /* 0x000fe40003f05270 */
[----:B------:R-:W-:Y:S02]  /*1760*/  LOP3.LUT R3, R5, 0x80000000, R9, 0x48, !PT ;  /* 0x8000000005037812 */ /* 0x000fe400078e4809 */
[----:B------:R-:W-:-:S13]  /*1770*/  ISETP.EQ.OR P0, PT, R27, RZ, !P0 ;  /* 0x000000ff1b00720c */ /* 0x000fda0004702670 */
[----:B------:R-:W-:Y:S02]  /*1780*/  @P0 LOP3.LUT R4, R3, 0x7ff00000, RZ, 0xfc, !PT ;  /* 0x7ff0000003040812 */ /* 0x000fe400078efcff */
[----:B------:R-:W-:Y:S01]  /*1790*/  @!P0 MOV R2, RZ ;  /* 0x000000ff00028202 */ /* 0x000fe20000000f00 */
[----:B------:R-:W-:Y:S02]  /*17a0*/  @P0 IMAD.MOV.U32 R2, RZ, RZ, RZ ;  /* 0x000000ffff020224 */ /* 0x000fe400078e00ff */
[----:B------:R-:W-:Y:S01]  /*17b0*/  @P0 IMAD.MOV.U32 R3, RZ, RZ, R4 ;  /* 0x000000ffff030224 */ /* 0x000fe200078e0004 */
[----:B------:R-:W-:Y:S06]  /*17c0*/  BRA `(.L_x_19) ;  /* 0x0000000000147947 */ /* 0x000fec0003800000 */
.L_x_21:
[----:B------:R-:W-:Y:S01]  /*17d0*/  LOP3.LUT R3, R9, 0x80000, RZ, 0xfc, !PT ;  /* 0x0008000009037812 */ /* 0x000fe200078efcff */
[----:B------:R-:W-:Y:S01]  /*17e0*/  IMAD.MOV.U32 R2, RZ, RZ, R8 ;  /* 0x000000ffff027224 */ /* 0x000fe200078e0008 */
[----:B------:R-:W-:Y:S06]  /*17f0*/  BRA `(.L_x_19) ;  /* 0x0000000000087947 */ /* 0x000fec0003800000 */
.L_x_20:
[----:B------:R-:W-:Y:S01]  /*1800*/  LOP3.LUT R3, R5, 0x80000, RZ, 0xfc, !PT ;  /* 0x0008000005037812 */ /* 0x000fe200078efcff */
[----:B------:R-:W-:-:S07]  /*1810*/  IMAD.MOV.U32 R2, RZ, RZ, R4 ;  /* 0x000000ffff027224 */ /* 0x000fce00078e0004 */
.L_x_19:
[----:B------:R-:W-:Y:S05]  /*1820*/  BSYNC.RECONVERGENT B1 ;  /* 0x0000000000017941 */ /* 0x000fea0003800200 */
.L_x_17:
[----:B------:R-:W-:Y:S01]  /*1830*/  MOV R4, R2 ;  /* 0x0000000200047202 */ /* 0x000fe20000000f00 */
[----:B------:R-:W-:Y:S02]  /*1840*/  IMAD.MOV.U32 R5, RZ, RZ, R3 ;  /* 0x000000ffff057224 */ /* 0x000fe400078e0003 */
[----:B------:R-:W-:Y:S02]  /*1850*/  IMAD.MOV.U32 R2, RZ, RZ, R0 ;  /* 0x000000ffff027224 */ /* 0x000fe400078e0000 */
[----:B------:R-:W-:-:S04]  /*1860*/  IMAD.MOV.U32 R3, RZ, RZ, 0x0 ;  /* 0x00000000ff037424 */ /* 0x000fc800078e00ff */
[----:B------:R-:W-:Y:S05]  /*1870*/  RET.REL.NODEC R2 `(colorsSeperateKernel) ;  /* 0xffffffe402e07950 */ /* 0x000fea0003c3ffff */
.L_x_22:
[----:B------:R-:W-:-:S00]  /*1880*/  BRA `(.L_x_22) ;  /* 0xfffffffc00fc7947 */ /* 0x000fc0000383ffff */
[----:B------:R-:W-:-:S00]  /*1890*/  NOP ;  /* 0x0000000000007918 */ /* 0x000fc00000000000 */
        /* <DEDUP_REMOVED lines=14> */
.L_x_23:


//--------------------- .nv.shared.reserved.0     --------------------------
	.section	.nv.shared.reserved.0,"aw",@nobits
	.weak		__nv_reservedSMEM_offset_0_alias
	.size		__nv_reservedSMEM_offset_0_alias, 0, 64
	.other		__nv_reservedSMEM_offset_0_alias,@"STO_CUDA_RESERVED_SHARED STV_DEFAULT"
__nv_reservedSMEM_offset_0_alias:
	.zero		0
	.zero		64


//--------------------- .nv.constant0.colorsSeperateKernel --------------------------
	.section	.nv.constant0.colorsSeperateKernel,"a",@progbits
	.sectionflags	@""
	.align	4
.nv.constant0.colorsSeperateKernel:
	.zero		956


//--------------------- SYMBOLS --------------------------

	.type		.nv.reservedSmem.offset0,@object
	.size		.nv.reservedSmem.offset0,0x4
